//
// Generated by NVIDIA NVVM Compiler
//
// Compiler Build ID: CL-36424714
// Cuda compilation tools, release 13.0, V13.0.88
// Based on NVVM 20.0.0
//

.version 9.0
.target sm_100
.address_size 64

	// .globl	_Z17pairwiseMulKernelmPKfPf

.visible .entry _Z17pairwiseMulKernelmPKfPf(
	.param .u64 _Z17pairwiseMulKernelmPKfPf_param_0,
	.param .u64 .ptr .align 1 _Z17pairwiseMulKernelmPKfPf_param_1,
	.param .u64 .ptr .align 1 _Z17pairwiseMulKernelmPKfPf_param_2
)
{
	.reg .pred 	%p<2>;
	.reg .b32 	%r<6>;
	.reg .b32 	%f<4>;
	.reg .b64 	%rd<18>;

	ld.param.u64 	%rd2, [_Z17pairwiseMulKernelmPKfPf_param_0];
	ld.param.u64 	%rd3, [_Z17pairwiseMulKernelmPKfPf_param_1];
	ld.param.u64 	%rd4, [_Z17pairwiseMulKernelmPKfPf_param_2];
	mov.u32 	%r1, %ntid.x;
	mov.u32 	%r2, %ctaid.x;
	mov.u32 	%r3, %tid.x;
	mad.lo.s32 	%r4, %r1, %r2, %r3;
	cvt.u64.u32 	%rd1, %r4;
	setp.le.u64 	%p1, %rd2, %rd1;
	@%p1 bra 	$L__BB0_2;
	cvta.to.global.u64 	%rd5, %rd3;
	cvta.to.global.u64 	%rd6, %rd4;
	mov.u32 	%r5, %ctaid.y;
	cvt.u64.u32 	%rd7, %r5;
	mul.lo.s64 	%rd8, %rd2, %rd7;
	shl.b64 	%rd9, %rd8, 1;
	add.s64 	%rd10, %rd9, %rd1;
	shl.b64 	%rd11, %rd10, 2;
	add.s64 	%rd12, %rd5, %rd11;
	add.s64 	%rd13, %rd8, %rd1;
	shl.b64 	%rd14, %rd13, 2;
	add.s64 	%rd15, %rd6, %rd14;
	ld.global.f32 	%f1, [%rd12];
	shl.b64 	%rd16, %rd2, 2;
	add.s64 	%rd17, %rd12, %rd16;
	ld.global.f32 	%f2, [%rd17];
	mul.f32 	%f3, %f1, %f2;
	st.global.f32 	[%rd15], %f3;
$L__BB0_2:
	ret;

}
	// .globl	_Z25pairwiseMulBackwardKernelmPKfPf
.visible .entry _Z25pairwiseMulBackwardKernelmPKfPf(
	.param .u64 _Z25pairwiseMulBackwardKernelmPKfPf_param_0,
	.param .u64 .ptr .align 1 _Z25pairwiseMulBackwardKernelmPKfPf_param_1,
	.param .u64 .ptr .align 1 _Z25pairwiseMulBackwardKernelmPKfPf_param_2
)
{
	.reg .pred 	%p<2>;
	.reg .b32 	%r<6>;
	.reg .b32 	%f<6>;
	.reg .b64 	%rd<17>;

	ld.param.u64 	%rd2, [_Z25pairwiseMulBackwardKernelmPKfPf_param_0];
	ld.param.u64 	%rd3, [_Z25pairwiseMulBackwardKernelmPKfPf_param_1];
	ld.param.u64 	%rd4, [_Z25pairwiseMulBackwardKernelmPKfPf_param_2];
	mov.u32 	%r1, %ntid.x;
	mov.u32 	%r2, %ctaid.x;
	mov.u32 	%r3, %tid.x;
	mad.lo.s32 	%r4, %r1, %r2, %r3;
	cvt.u64.u32 	%rd1, %r4;
	setp.le.u64 	%p1, %rd2, %rd1;
	@%p1 bra 	$L__BB1_2;
	cvta.to.global.u64 	%rd5, %rd3;
	cvta.to.global.u64 	%rd6, %rd4;
	mov.u32 	%r5, %ctaid.y;
	cvt.u64.u32 	%rd7, %r5;
	mul.lo.s64 	%rd8, %rd2, %rd7;
	add.s64 	%rd9, %rd8, %rd1;
	shl.b64 	%rd10, %rd9, 2;
	add.s64 	%rd11, %rd5, %rd10;
	add.s64 	%rd12, %rd9, %rd8;
	shl.b64 	%rd13, %rd12, 2;
	add.s64 	%rd14, %rd6, %rd13;
	ld.global.f32 	%f1, [%rd11];
	ld.global.f32 	%f2, [%rd14];
	shl.b64 	%rd15, %rd2, 2;
	add.s64 	%rd16, %rd14, %rd15;
	ld.global.f32 	%f3, [%rd16];
	mul.f32 	%f4, %f1, %f3;
	mul.f32 	%f5, %f1, %f2;
	st.global.f32 	[%rd14], %f4;
	st.global.f32 	[%rd16], %f5;
$L__BB1_2:
	ret;

}


// ===== COMPILED SASS (sm_100) =====

	.target	sm_100

	.elftype	@"ET_EXEC"


//--------------------- .note.nv.tkinfo           --------------------------
	.section	.note.nv.tkinfo,"",@"SHT_NOTE"
	.sectionflags	@"SHF_NOTE_NV_TKINFO"
	.tkinfo
        /*0018*/ 	.word	0x00000002
        /*0030*/ 	.string	""
        /*0030*/ 	.string	"ptxas"
        /*0030*/ 	.string	"Cuda compilation tools, release 13.0, V13.0.88"
        /*0030*/ 	.string	"Build cuda_13.0.r13.0/compiler.36424714_0"
        /*0030*/ 	.string	"-arch sm_100 -m 64 "



//--------------------- .note.nv.cuinfo           --------------------------
	.section	.note.nv.cuinfo,"",@"SHT_NOTE"
	.sectionflags	@"SHF_NOTE_NV_CUINFO"
        /*0018*/ 	.short	0x0002
        /*001a*/ 	.short	0x0064
        /*001c*/ 	.short	0x0082
	.zero		2


//--------------------- .nv.info                  --------------------------
	.section	.nv.info,"",@"SHT_CUDA_INFO"
	.align	4


	//----- nvinfo : EIATTR_REGCOUNT
	.align		4
        /*0000*/ 	.byte	0x04, 0x2f
        /*0002*/ 	.short	(.L_1 - .L_0)
	.align		4
.L_0:
        /*0004*/ 	.word	index@(_Z17pairwiseMulKernelmPKfPf)
        /*0008*/ 	.word	0x00000010


	//----- nvinfo : EIATTR_FRAME_SIZE
	.align		4
.L_1:
        /*000c*/ 	.byte	0x04, 0x11
        /*000e*/ 	.short	(.L_3 - .L_2)
	.align		4
.L_2:
        /*0010*/ 	.word	index@(_Z17pairwiseMulKernelmPKfPf)
        /*0014*/ 	.word	0x00000000


	//----- nvinfo : EIATTR_REGCOUNT
	.align		4
.L_3:
        /*0018*/ 	.byte	0x04, 0x2f
        /*001a*/ 	.short	(.L_5 - .L_4)
	.align		4
.L_4:
        /*001c*/ 	.word	index@(_Z25pairwiseMulBackwardKernelmPKfPf)
        /*0020*/ 	.word	0x0000000e


	//----- nvinfo : EIATTR_FRAME_SIZE
	.align		4
.L_5:
        /*0024*/ 	.byte	0x04, 0x11
        /*0026*/ 	.short	(.L_7 - .L_6)
	.align		4
.L_6:
        /*0028*/ 	.word	index@(_Z25pairwiseMulBackwardKernelmPKfPf)
        /*002c*/ 	.word	0x00000000


	//----- nvinfo : EIATTR_MIN_STACK_SIZE
	.align		4
.L_7:
        /*0030*/ 	.byte	0x04, 0x12
        /*0032*/ 	.short	(.L_9 - .L_8)
	.align		4
.L_8:
        /*0034*/ 	.word	index@(_Z25pairwiseMulBackwardKernelmPKfPf)
        /*0038*/ 	.word	0x00000000


	//----- nvinfo : EIATTR_MIN_STACK_SIZE
	.align		4
.L_9:
        /*003c*/ 	.byte	0x04, 0x12
        /*003e*/ 	.short	(.L_11 - .L_10)
	.align		4
.L_10:
        /*0040*/ 	.word	index@(_Z17pairwiseMulKernelmPKfPf)
        /*0044*/ 	.word	0x00000000
.L_11:


//--------------------- .nv.compat                --------------------------
	.section	.nv.compat,"",@"SHT_CUDA_COMPAT_INFO"
	.align	4
        /*0000*/ 	.byte	0x02, 0x09, 0x00, 0x00, 0x02, 0x02, 0x01, 0x00, 0x02, 0x05, 0x05, 0x00, 0x03, 0x07, 0x01, 0x01
        /*0010*/ 	.byte	0x02, 0x03, 0x00, 0x00, 0x02, 0x06, 0x01, 0x00, 0x04, 0x0b, 0x08, 0x00, 0x09, 0x00, 0x00, 0x00
        /*0020*/ 	.byte	0x00, 0x00, 0x00, 0x00


//--------------------- .nv.info._Z25pairwiseMulBackwardKernelmPKfPf --------------------------
	.section	.nv.info._Z25pairwiseMulBackwardKernelmPKfPf,"",@"SHT_CUDA_INFO"
	.sectionflags	@""
	.align	4


	//----- nvinfo : EIATTR_CUDA_API_VERSION
	.align		4
        /*0000*/ 	.byte	0x04, 0x37
        /*0002*/ 	.short	(.L_13 - .L_12)
.L_12:
        /*0004*/ 	.word	0x00000082


	//----- nvinfo : EIATTR_KPARAM_INFO
	.align		4
.L_13:
        /*0008*/ 	.byte	0x04, 0x17
        /*000a*/ 	.short	(.L_15 - .L_14)
.L_14:
        /*000c*/ 	.word	0x00000000
        /*0010*/ 	.short	0x0002
        /*0012*/ 	.short	0x0010
        /*0014*/ 	.byte	0x00, 0xf5, 0x21, 0x00


	//----- nvinfo : EIATTR_KPARAM_INFO
	.align		4
.L_15:
        /*0018*/ 	.byte	0x04, 0x17
        /*001a*/ 	.short	(.L_17 - .L_16)
.L_16:
        /*001c*/ 	.word	0x00000000
        /*0020*/ 	.short	0x0001
        /*0022*/ 	.short	0x0008
        /*0024*/ 	.byte	0x00, 0xf5, 0x21, 0x00


	//----- nvinfo : EIATTR_KPARAM_INFO
	.align		4
.L_17:
        /*0028*/ 	.byte	0x04, 0x17
        /*002a*/ 	.short	(.L_19 - .L_18)
.L_18:
        /*002c*/ 	.word	0x00000000
        /*0030*/ 	.short	0x0000
        /*0032*/ 	.short	0x0000
        /*0034*/ 	.byte	0x00, 0xf0, 0x21, 0x00


	//----- nvinfo : EIATTR_SPARSE_MMA_MASK
	.align		4
.L_19:
        /*0038*/ 	.byte	0x03, 0x50
        /*003a*/ 	.short	0x0000


	//----- nvinfo : EIATTR_MAXREG_COUNT
	.align		4
        /*003c*/ 	.byte	0x03, 0x1b
        /*003e*/ 	.short	0x00ff


	//----- nvinfo : EIATTR_MERCURY_ISA_VERSION
	.align		4
        /*0040*/ 	.byte	0x03, 0x5f
        /*0042*/ 	.short	0x0101


	//----- nvinfo : EIATTR_VRC_CTA_INIT_COUNT
	.align		4
        /*0044*/ 	.byte	0x02, 0x4a
	.zero		1
	.zero		1


	//----- nvinfo : EIATTR_EXIT_INSTR_OFFSETS
	.align		4
        /*0048*/ 	.byte	0x04, 0x1c
        /*004a*/ 	.short	(.L_21 - .L_20)


	//   ....[0]....
.L_20:
        /*004c*/ 	.word	0x00000080


	//   ....[1]....
        /*0050*/ 	.word	0x00000200


	//----- nvinfo : EIATTR_CBANK_PARAM_SIZE
	.align		4
.L_21:
        /*0054*/ 	.byte	0x03, 0x19
        /*0056*/ 	.short	0x0018


	//----- nvinfo : EIATTR_PARAM_CBANK
	.align		4
        /*0058*/ 	.byte	0x04, 0x0a
        /*005a*/ 	.short	(.L_23 - .L_22)
	.align		4
.L_22:
        /*005c*/ 	.word	index@(.nv.constant0._Z25pairwiseMulBackwardKernelmPKfPf)
        /*0060*/ 	.short	0x0380
        /*0062*/ 	.short	0x0018


	//----- nvinfo : EIATTR_SW_WAR
	.align		4
.L_23:
        /*0064*/ 	.byte	0x04, 0x36
        /*0066*/ 	.short	(.L_25 - .L_24)
.L_24:
        /*0068*/ 	.word	0x00000008
.L_25:


//--------------------- .nv.info._Z17pairwiseMulKernelmPKfPf --------------------------
	.section	.nv.info._Z17pairwiseMulKernelmPKfPf,"",@"SHT_CUDA_INFO"
	.sectionflags	@""
	.align	4


	//----- nvinfo : EIATTR_CUDA_API_VERSION
	.align		4
        /*0000*/ 	.byte	0x04, 0x37
        /*0002*/ 	.short	(.L_27 - .L_26)
.L_26:
        /*0004*/ 	.word	0x00000082


	//----- nvinfo : EIATTR_KPARAM_INFO
	.align		4
.L_27:
        /*0008*/ 	.byte	0x04, 0x17
        /*000a*/ 	.short	(.L_29 - .L_28)
.L_28:
        /*000c*/ 	.word	0x00000000
        /*0010*/ 	.short	0x0002
        /*0012*/ 	.short	0x0010
        /*0014*/ 	.byte	0x00, 0xf5, 0x21, 0x00


	//----- nvinfo : EIATTR_KPARAM_INFO
	.align		4
.L_29:
        /*0018*/ 	.byte	0x04, 0x17
        /*001a*/ 	.short	(.L_31 - .L_30)
.L_30:
        /*001c*/ 	.word	0x00000000
        /*0020*/ 	.short	0x0001
        /*0022*/ 	.short	0x0008
        /*0024*/ 	.byte	0x00, 0xf5, 0x21, 0x00


	//----- nvinfo : EIATTR_KPARAM_INFO
	.align		4
.L_31:
        /*0028*/ 	.byte	0x04, 0x17
        /*002a*/ 	.short	(.L_33 - .L_32)
.L_32:
        /*002c*/ 	.word	0x00000000
        /*0030*/ 	.short	0x0000
        /*0032*/ 	.short	0x0000
        /*0034*/ 	.byte	0x00, 0xf0, 0x21, 0x00


	//----- nvinfo : EIATTR_SPARSE_MMA_MASK
	.align		4
.L_33:
        /*0038*/ 	.byte	0x03, 0x50
        /*003a*/ 	.short	0x0000


	//----- nvinfo : EIATTR_MAXREG_COUNT
	.align		4
        /*003c*/ 	.byte	0x03, 0x1b
        /*003e*/ 	.short	0x00ff


	//----- nvinfo : EIATTR_MERCURY_ISA_VERSION
	.align		4
        /*0040*/ 	.byte	0x03, 0x5f
        /*0042*/ 	.short	0x0101


	//----- nvinfo : EIATTR_VRC_CTA_INIT_COUNT
	.align		4
        /*0044*/ 	.byte	0x02, 0x4a
	.zero		1
	.zero		1


	//----- nvinfo : EIATTR_EXIT_INSTR_OFFSETS
	.align		4
        /*0048*/ 	.byte	0x04, 0x1c
        /*004a*/ 	.short	(.L_35 - .L_34)


	//   ....[0]....
.L_34:
        /*004c*/ 	.word	0x00000080


	//   ....[1]....
        /*0050*/ 	.word	0x000001d0


	//----- nvinfo : EIATTR_CBANK_PARAM_SIZE
	.align		4
.L_35:
        /*0054*/ 	.byte	0x03, 0x19
        /*0056*/ 	.short	0x0018


	//----- nvinfo : EIATTR_PARAM_CBANK
	.align		4
        /*0058*/ 	.byte	0x04, 0x0a
        /*005a*/ 	.short	(.L_37 - .L_36)
	.align		4
.L_36:
        /*005c*/ 	.word	index@(.nv.constant0._Z17pairwiseMulKernelmPKfPf)
        /*0060*/ 	.short	0x0380
        /*0062*/ 	.short	0x0018


	//----- nvinfo : EIATTR_SW_WAR
	.align		4
.L_37:
        /*0064*/ 	.byte	0x04, 0x36
        /*0066*/ 	.short	(.L_39 - .L_38)
.L_38:
        /*0068*/ 	.word	0x00000008
.L_39:


//--------------------- .nv.callgraph             --------------------------
	.section	.nv.callgraph,"",@"SHT_CUDA_CALLGRAPH"
	.align	4
	.sectionentsize	8
	.align		4
        /*0000*/ 	.word	0x00000000
	.align		4
        /*0004*/ 	.word	0xffffffff
	.align		4
        /*0008*/ 	.word	0x00000000
	.align		4
        /*000c*/ 	.word	0xfffffffe
	.align		4
        /*0010*/ 	.word	0x00000000
	.align		4
        /*0014*/ 	.word	0xfffffffd
	.align		4
        /*0018*/ 	.word	0x00000000
	.align		4
        /*001c*/ 	.word	0xfffffffc


//--------------------- .text._Z25pairwiseMulBackwardKernelmPKfPf --------------------------
	.section	.text._Z25pairwiseMulBackwardKernelmPKfPf,"ax",@progbits
	.align	128
        .global         _Z25pairwiseMulBackwardKernelmPKfPf
        .type           _Z25pairwiseMulBackwardKernelmPKfPf,@function
        .size           _Z25pairwiseMulBackwardKernelmPKfPf,(.L_x_2 - _Z25pairwiseMulBackwardKernelmPKfPf)
        .other          _Z25pairwiseMulBackwardKernelmPKfPf,@"STO_CUDA_ENTRY STV_DEFAULT"
_Z25pairwiseMulBackwardKernelmPKfPf:
.text._Z25pairwiseMulBackwardKernelmPKfPf:
[----:B------:R-:W-:Y:S01]  /*0000*/  LDC R1, c[0x0][0x37c] ;  /* 0x0000df00ff017b82 */ /* 0x000fe20000000800 */
[----:B------:R-:W0:Y:S07]  /*0010*/  S2R R4, SR_CTAID.X ;  /* 0x0000000000047919 */ /* 0x000e2e0000002500 */
[----:B------:R-:W1:Y:S01]  /*0020*/  LDC.64 R10, c[0x0][0x380] ;  /* 0x0000e000ff0a7b82 */ /* 0x000e620000000a00 */
[----:B------:R-:W0:Y:S01]  /*0030*/  LDCU UR4, c[0x0][0x360] ;  /* 0x00006c00ff0477ac */ /* 0x000e220008000800 */
[----:B------:R-:W0:Y:S02]  /*0040*/  S2R R5, SR_TID.X ;  /* 0x0000000000057919 */ /* 0x000e240000002100 */
[----:B0-----:R-:W-:-:S05]  /*0050*/  IMAD R4, R4, UR4, R5 ;  /* 0x0000000404047c24 */ /* 0x001fca000f8e0205 */
[----:B-1----:R-:W-:-:S04]  /*0060*/  ISETP.GE.U32.AND P0, PT, R4, R10, PT ;  /* 0x0000000a0400720c */ /* 0x002fc80003f06070 */
[----:B------:R-:W-:-:S13]  /*0070*/  ISETP.GE.U32.AND.EX P0, PT, RZ, R11, PT, P0 ;  /* 0x0000000bff00720c */ /* 0x000fda0003f06100 */
[----:B------:R-:W-:Y:S05]  /*0080*/  @P0 EXIT ;  /* 0x000000000000094d */ /* 0x000fea0003800000 */
[----:B------:R-:W0:Y:S01]  /*0090*/  S2UR UR6, SR_CTAID.Y ;  /* 0x00000000000679c3 */ /* 0x000e220000002600 */
[----:B------:R-:W-:Y:S01]  /*00a0*/  IMAD.MOV.U32 R5, RZ, RZ, RZ ;  /* 0x000000ffff057224 */ /* 0x000fe200078e00ff */
[----:B------:R-:W1:Y:S01]  /*00b0*/  LDCU.64 UR10, c[0x0][0x390] ;  /* 0x00007200ff0a77ac */ /* 0x000e620008000a00 */
[----:B------:R-:W2:Y:S01]  /*00c0*/  LDCU.64 UR8, c[0x0][0x388] ;  /* 0x00007100ff0877ac */ /* 0x000ea20008000a00 */
[----:B------:R-:W3:Y:S01]  /*00d0*/  LDCU.64 UR4, c[0x0][0x358] ;  /* 0x00006b00ff0477ac */ /* 0x000ee20008000a00 */
[----:B0-----:R-:W-:-:S04]  /*00e0*/  IMAD.WIDE.U32 R4, R10, UR6, R4 ;  /* 0x000000060a047c25 */ /* 0x001fc8000f8e0004 */
[----:B------:R-:W-:Y:S01]  /*00f0*/  IMAD R7, R11, UR6, RZ ;  /* 0x000000060b077c24 */ /* 0x000fe2000f8e02ff */
[----:B--2---:R-:W-:-:S04]  /*0100*/  LEA R6, P0, R4, UR8, 0x2 ;  /* 0x0000000804067c11 */ /* 0x004fc8000f8010ff */
[----:B------:R-:W-:-:S03]  /*0110*/  IADD3 R5, PT, PT, R5, R7, RZ ;  /* 0x0000000705057210 */ /* 0x000fc60007ffe0ff */
[----:B------:R-:W-:-:S04]  /*0120*/  IMAD.WIDE.U32 R2, R10, UR6, R4 ;  /* 0x000000060a027c25 */ /* 0x000fc8000f8e0004 */
[----:B------:R-:W-:Y:S01]  /*0130*/  IMAD.IADD R3, R7, 0x1, R3 ;  /* 0x0000000107037824 */ /* 0x000fe200078e0203 */
[----:B-1----:R-:W-:Y:S02]  /*0140*/  LEA R8, P1, R2, UR10, 0x2 ;  /* 0x0000000a02087c11 */ /* 0x002fe4000f8210ff */
[----:B------:R-:W-:Y:S02]  /*0150*/  LEA.HI.X R7, R4, UR9, R5, 0x2, P0 ;  /* 0x0000000904077c11 */ /* 0x000fe400080f1405 */
[----:B------:R-:W-:Y:S02]  /*0160*/  LEA.HI.X R9, R2, UR11, R3, 0x2, P1 ;  /* 0x0000000b02097c11 */ /* 0x000fe400088f1403 */
[C---:B------:R-:W-:Y:S01]  /*0170*/  LEA R2, P1, R10.reuse, R8, 0x2 ;  /* 0x000000080a027211 */ /* 0x040fe200078210ff */
[----:B---3--:R-:W2:Y:S03]  /*0180*/  LDG.E R6, desc[UR4][R6.64] ;  /* 0x0000000406067981 */ /* 0x008ea6000c1e1900 */
[----:B------:R-:W-:Y:S01]  /*0190*/  LEA.HI.X R3, R10, R9, R11, 0x2, P1 ;  /* 0x000000090a037211 */ /* 0x000fe200008f140b */
[----:B------:R-:W2:Y:S04]  /*01a0*/  LDG.E R5, desc[UR4][R8.64] ;  /* 0x0000000408057981 */ /* 0x000ea8000c1e1900 */
[----:B------:R-:W3:Y:S01]  /*01b0*/  LDG.E R11, desc[UR4][R2.64] ;  /* 0x00000004020b7981 */ /* 0x000ee2000c1e1900 */
[C---:B--2---:R-:W-:Y:S01]  /*01c0*/  FMUL R5, R6.reuse, R5 ;  /* 0x0000000506057220 */ /* 0x044fe20000400000 */
[----:B---3--:R-:W-:-:S05]  /*01d0*/  FMUL R11, R6, R11 ;  /* 0x0000000b060b7220 */ /* 0x008fca0000400000 */
[----:B------:R-:W-:Y:S04]  /*01e0*/  STG.E desc[UR4][R8.64], R11 ;  /* 0x0000000b08007986 */ /* 0x000fe8000c101904 */
[----:B------:R-:W-:Y:S01]  /*01f0*/  STG.E desc[UR4][R2.64], R5 ;  /* 0x0000000502007986 */ /* 0x000fe2000c101904 */
[----:B------:R-:W-:Y:S05]  /*0200*/  EXIT ;  /* 0x000000000000794d */ /* 0x000fea0003800000 */
.L_x_0:
[----:B------:R-:W-:-:S00]  /*0210*/  BRA `(.L_x_0) ;  /* 0xfffffffc00fc7947 */ /* 0x000fc0000383ffff */
[----:B------:R-:W-:-:S00]  /*0220*/  NOP ;  /* 0x0000000000007918 */ /* 0x000fc00000000000 */
        /* <DEDUP_REMOVED lines=13> */
.L_x_2:


//--------------------- .text._Z17pairwiseMulKernelmPKfPf --------------------------
	.section	.text._Z17pairwiseMulKernelmPKfPf,"ax",@progbits
	.align	128
        .global         _Z17pairwiseMulKernelmPKfPf
        .type           _Z17pairwiseMulKernelmPKfPf,@function
        .size           _Z17pairwiseMulKernelmPKfPf,(.L_x_3 - _Z17pairwiseMulKernelmPKfPf)
        .other          _Z17pairwiseMulKernelmPKfPf,@"STO_CUDA_ENTRY STV_DEFAULT"
_Z17pairwiseMulKernelmPKfPf:
.text._Z17pairwiseMulKernelmPKfPf:
        /* <DEDUP_REMOVED lines=10> */
[----:B------:R-:W1:Y:S01]  /*00a0*/  LDCU.64 UR8, c[0x0][0x388] ;  /* 0x00007100ff0877ac */ /* 0x000e620008000a00 */
[----:B------:R-:W2:Y:S01]  /*00b0*/  LDCU.64 UR4, c[0x0][0x358] ;  /* 0x00006b00ff0477ac */ /* 0x000ea20008000a00 */
[----:B0-----:R-:W-:-:S04]  /*00c0*/  IMAD.WIDE.U32 R2, R12, UR6, RZ ;  /* 0x000000060c027c25 */ /* 0x001fc8000f8e00ff */
[----:B------:R-:W-:Y:S01]  /*00d0*/  IMAD R11, R13, UR6, R3 ;  /* 0x000000060d0b7c24 */ /* 0x000fe2000f8e0203 */
[C---:B------:R-:W-:Y:S01]  /*00e0*/  LEA R0, P0, R2.reuse, R9, 0x1 ;  /* 0x0000000902007211 */ /* 0x040fe200078008ff */
[----:B------:R-:W0:Y:S03]  /*00f0*/  LDCU.64 UR6, c[0x0][0x390] ;  /* 0x00007200ff0677ac */ /* 0x000e260008000a00 */
[----:B------:R-:W-:Y:S02]  /*0100*/  LEA.HI.X R3, R2, RZ, R11, 0x1, P0 ;  /* 0x000000ff02037211 */ /* 0x000fe400000f0c0b */
[----:B-1----:R-:W-:-:S04]  /*0110*/  LEA R4, P0, R0, UR8, 0x2 ;  /* 0x0000000800047c11 */ /* 0x002fc8000f8010ff */
[----:B------:R-:W-:Y:S02]  /*0120*/  LEA.HI.X R5, R0, UR9, R3, 0x2, P0 ;  /* 0x0000000900057c11 */ /* 0x000fe400080f1403 */
[----:B------:R-:W-:-:S03]  /*0130*/  LEA R6, P0, R12, R4, 0x2 ;  /* 0x000000040c067211 */ /* 0x000fc600078010ff */
[----:B--2---:R-:W2:Y:S01]  /*0140*/  LDG.E R4, desc[UR4][R4.64] ;  /* 0x0000000404047981 */ /* 0x004ea2000c1e1900 */
[----:B------:R-:W-:-:S06]  /*0150*/  LEA.HI.X R7, R12, R5, R13, 0x2, P0 ;  /* 0x000000050c077211 */ /* 0x000fcc00000f140d */
[----:B------:R-:W2:Y:S01]  /*0160*/  LDG.E R7, desc[UR4][R6.64] ;  /* 0x0000000406077981 */ /* 0x000ea2000c1e1900 */
[----:B------:R-:W-:-:S05]  /*0170*/  IADD3 R3, P0, PT, R9, R2, RZ ;  /* 0x0000000209037210 */ /* 0x000fca0007f1e0ff */
[----:B------:R-:W-:Y:S01]  /*0180*/  IMAD.X R0, RZ, RZ, R11, P0 ;  /* 0x000000ffff007224 */ /* 0x000fe200000e060b */
[----:B0-----:R-:W-:-:S04]  /*0190*/  LEA R2, P0, R3, UR6, 0x2 ;  /* 0x0000000603027c11 */ /* 0x001fc8000f8010ff */
[----:B------:R-:W-:Y:S01]  /*01a0*/  LEA.HI.X R3, R3, UR7, R0, 0x2, P0 ;  /* 0x0000000703037c11 */ /* 0x000fe200080f1400 */
[----:B--2---:R-:W-:-:S05]  /*01b0*/  FMUL R9, R4, R7 ;  /* 0x0000000704097220 */ /* 0x004fca0000400000 */
[----:B------:R-:W-:Y:S01]  /*01c0*/  STG.E desc[UR4][R2.64], R9 ;  /* 0x0000000902007986 */ /* 0x000fe2000c101904 */
[----:B------:R-:W-:Y:S05]  /*01d0*/  EXIT ;  /* 0x000000000000794d */ /* 0x000fea0003800000 */
.L_x_1:
        /* <DEDUP_REMOVED lines=10> */
.L_x_3:


//--------------------- .nv.shared.reserved.0     --------------------------
	.section	.nv.shared.reserved.0,"aw",@nobits
	.weak		__nv_reservedSMEM_offset_0_alias
	.size		__nv_reservedSMEM_offset_0_alias, 0, 64
	.other		__nv_reservedSMEM_offset_0_alias,@"STO_CUDA_RESERVED_SHARED STV_DEFAULT"
__nv_reservedSMEM_offset_0_alias:
	.zero		0
	.zero		64


//--------------------- .nv.constant0._Z25pairwiseMulBackwardKernelmPKfPf --------------------------
	.section	.nv.constant0._Z25pairwiseMulBackwardKernelmPKfPf,"a",@progbits
	.sectionflags	@""
	.align	4
.nv.constant0._Z25pairwiseMulBackwardKernelmPKfPf:
	.zero		920


//--------------------- .nv.constant0._Z17pairwiseMulKernelmPKfPf --------------------------
	.section	.nv.constant0._Z17pairwiseMulKernelmPKfPf,"a",@progbits
	.sectionflags	@""
	.align	4
.nv.constant0._Z17pairwiseMulKernelmPKfPf:
	.zero		920


//--------------------- SYMBOLS --------------------------

	.type		.nv.reservedSmem.offset0,@object
	.size		.nv.reservedSmem.offset0,0x4
